//
// Generated by NVIDIA NVVM Compiler
//
// Compiler Build ID: CL-36424714
// Cuda compilation tools, release 13.0, V13.0.88
// Based on NVVM 20.0.0
//

.version 9.0
.target sm_100
.address_size 64

	// .globl	_Z10vector_addPfPKfS1_i

.visible .entry _Z10vector_addPfPKfS1_i(
	.param .u64 .ptr .align 1 _Z10vector_addPfPKfS1_i_param_0,
	.param .u64 .ptr .align 1 _Z10vector_addPfPKfS1_i_param_1,
	.param .u64 .ptr .align 1 _Z10vector_addPfPKfS1_i_param_2,
	.param .u32 _Z10vector_addPfPKfS1_i_param_3
)
{
	.reg .pred 	%p<2>;
	.reg .b32 	%r<6>;
	.reg .b32 	%f<31>;
	.reg .b64 	%rd<11>;

	ld.param.u64 	%rd1, [_Z10vector_addPfPKfS1_i_param_0];
	ld.param.u64 	%rd2, [_Z10vector_addPfPKfS1_i_param_1];
	ld.param.u64 	%rd3, [_Z10vector_addPfPKfS1_i_param_2];
	ld.param.u32 	%r2, [_Z10vector_addPfPKfS1_i_param_3];
	mov.u32 	%r3, %ctaid.x;
	mov.u32 	%r4, %ntid.x;
	mov.u32 	%r5, %tid.x;
	mad.lo.s32 	%r1, %r3, %r4, %r5;
	setp.ge.s32 	%p1, %r1, %r2;
	@%p1 bra 	$L__BB0_2;
	cvta.to.global.u64 	%rd4, %rd2;
	cvta.to.global.u64 	%rd5, %rd3;
	cvta.to.global.u64 	%rd6, %rd1;
	mul.wide.s32 	%rd7, %r1, 4;
	add.s64 	%rd8, %rd4, %rd7;
	add.s64 	%rd9, %rd5, %rd7;
	add.s64 	%rd10, %rd6, %rd7;
	ld.global.f32 	%f1, [%rd8];
	ld.global.f32 	%f2, [%rd9];
	fma.rn.f32 	%f3, %f2, 0f3C23D70A, %f1;
	st.global.f32 	[%rd10], %f3;
	ld.global.f32 	%f4, [%rd8];
	ld.global.f32 	%f5, [%rd9];
	fma.rn.f32 	%f6, %f5, 0f3C23D70A, %f4;
	st.global.f32 	[%rd10], %f6;
	ld.global.f32 	%f7, [%rd8];
	ld.global.f32 	%f8, [%rd9];
	fma.rn.f32 	%f9, %f8, 0f3C23D70A, %f7;
	st.global.f32 	[%rd10], %f9;
	ld.global.f32 	%f10, [%rd8];
	ld.global.f32 	%f11, [%rd9];
	fma.rn.f32 	%f12, %f11, 0f3C23D70A, %f10;
	st.global.f32 	[%rd10], %f12;
	ld.global.f32 	%f13, [%rd8];
	ld.global.f32 	%f14, [%rd9];
	fma.rn.f32 	%f15, %f14, 0f3C23D70A, %f13;
	st.global.f32 	[%rd10], %f15;
	ld.global.f32 	%f16, [%rd8];
	ld.global.f32 	%f17, [%rd9];
	fma.rn.f32 	%f18, %f17, 0f3C23D70A, %f16;
	st.global.f32 	[%rd10], %f18;
	ld.global.f32 	%f19, [%rd8];
	ld.global.f32 	%f20, [%rd9];
	fma.rn.f32 	%f21, %f20, 0f3C23D70A, %f19;
	st.global.f32 	[%rd10], %f21;
	ld.global.f32 	%f22, [%rd8];
	ld.global.f32 	%f23, [%rd9];
	fma.rn.f32 	%f24, %f23, 0f3C23D70A, %f22;
	st.global.f32 	[%rd10], %f24;
	ld.global.f32 	%f25, [%rd8];
	ld.global.f32 	%f26, [%rd9];
	fma.rn.f32 	%f27, %f26, 0f3C23D70A, %f25;
	st.global.f32 	[%rd10], %f27;
	ld.global.f32 	%f28, [%rd8];
	ld.global.f32 	%f29, [%rd9];
	fma.rn.f32 	%f30, %f29, 0f3C23D70A, %f28;
	st.global.f32 	[%rd10], %f30;
$L__BB0_2:
	ret;

}
	// .globl	_Z10vector_mulPfPKfS1_i
.visible .entry _Z10vector_mulPfPKfS1_i(
	.param .u64 .ptr .align 1 _Z10vector_mulPfPKfS1_i_param_0,
	.param .u64 .ptr .align 1 _Z10vector_mulPfPKfS1_i_param_1,
	.param .u64 .ptr .align 1 _Z10vector_mulPfPKfS1_i_param_2,
	.param .u32 _Z10vector_mulPfPKfS1_i_param_3
)
{
	.reg .pred 	%p<2>;
	.reg .b32 	%r<6>;
	.reg .b32 	%f<81>;
	.reg .b64 	%rd<11>;

	ld.param.u64 	%rd1, [_Z10vector_mulPfPKfS1_i_param_0];
	ld.param.u64 	%rd2, [_Z10vector_mulPfPKfS1_i_param_1];
	ld.param.u64 	%rd3, [_Z10vector_mulPfPKfS1_i_param_2];
	ld.param.u32 	%r2, [_Z10vector_mulPfPKfS1_i_param_3];
	mov.u32 	%r3, %ctaid.x;
	mov.u32 	%r4, %ntid.x;
	mov.u32 	%r5, %tid.x;
	mad.lo.s32 	%r1, %r3, %r4, %r5;
	setp.ge.s32 	%p1, %r1, %r2;
	@%p1 bra 	$L__BB1_2;
	cvta.to.global.u64 	%rd4, %rd2;
	cvta.to.global.u64 	%rd5, %rd3;
	cvta.to.global.u64 	%rd6, %rd1;
	mul.wide.s32 	%rd7, %r1, 4;
	add.s64 	%rd8, %rd4, %rd7;
	add.s64 	%rd9, %rd5, %rd7;
	add.s64 	%rd10, %rd6, %rd7;
	ld.global.f32 	%f1, [%rd8];
	ld.global.f32 	%f2, [%rd9];
	mul.f32 	%f3, %f1, %f2;
	mul.f32 	%f4, %f3, 0f3F000000;
	st.global.f32 	[%rd10], %f4;
	ld.global.f32 	%f5, [%rd8];
	ld.global.f32 	%f6, [%rd9];
	mul.f32 	%f7, %f5, %f6;
	mul.f32 	%f8, %f7, 0f3F000000;
	st.global.f32 	[%rd10], %f8;
	ld.global.f32 	%f9, [%rd8];
	ld.global.f32 	%f10, [%rd9];
	mul.f32 	%f11, %f9, %f10;
	mul.f32 	%f12, %f11, 0f3F000000;
	st.global.f32 	[%rd10], %f12;
	ld.global.f32 	%f13, [%rd8];
	ld.global.f32 	%f14, [%rd9];
	mul.f32 	%f15, %f13, %f14;
	mul.f32 	%f16, %f15, 0f3F000000;
	st.global.f32 	[%rd10], %f16;
	ld.global.f32 	%f17, [%rd8];
	ld.global.f32 	%f18, [%rd9];
	mul.f32 	%f19, %f17, %f18;
	mul.f32 	%f20, %f19, 0f3F000000;
	st.global.f32 	[%rd10], %f20;
	ld.global.f32 	%f21, [%rd8];
	ld.global.f32 	%f22, [%rd9];
	mul.f32 	%f23, %f21, %f22;
	mul.f32 	%f24, %f23, 0f3F000000;
	st.global.f32 	[%rd10], %f24;
	ld.global.f32 	%f25, [%rd8];
	ld.global.f32 	%f26, [%rd9];
	mul.f32 	%f27, %f25, %f26;
	mul.f32 	%f28, %f27, 0f3F000000;
	st.global.f32 	[%rd10], %f28;
	ld.global.f32 	%f29, [%rd8];
	ld.global.f32 	%f30, [%rd9];
	mul.f32 	%f31, %f29, %f30;
	mul.f32 	%f32, %f31, 0f3F000000;
	st.global.f32 	[%rd10], %f32;
	ld.global.f32 	%f33, [%rd8];
	ld.global.f32 	%f34, [%rd9];
	mul.f32 	%f35, %f33, %f34;
	mul.f32 	%f36, %f35, 0f3F000000;
	st.global.f32 	[%rd10], %f36;
	ld.global.f32 	%f37, [%rd8];
	ld.global.f32 	%f38, [%rd9];
	mul.f32 	%f39, %f37, %f38;
	mul.f32 	%f40, %f39, 0f3F000000;
	st.global.f32 	[%rd10], %f40;
	ld.global.f32 	%f41, [%rd8];
	ld.global.f32 	%f42, [%rd9];
	mul.f32 	%f43, %f41, %f42;
	mul.f32 	%f44, %f43, 0f3F000000;
	st.global.f32 	[%rd10], %f44;
	ld.global.f32 	%f45, [%rd8];
	ld.global.f32 	%f46, [%rd9];
	mul.f32 	%f47, %f45, %f46;
	mul.f32 	%f48, %f47, 0f3F000000;
	st.global.f32 	[%rd10], %f48;
	ld.global.f32 	%f49, [%rd8];
	ld.global.f32 	%f50, [%rd9];
	mul.f32 	%f51, %f49, %f50;
	mul.f32 	%f52, %f51, 0f3F000000;
	st.global.f32 	[%rd10], %f52;
	ld.global.f32 	%f53, [%rd8];
	ld.global.f32 	%f54, [%rd9];
	mul.f32 	%f55, %f53, %f54;
	mul.f32 	%f56, %f55, 0f3F000000;
	st.global.f32 	[%rd10], %f56;
	ld.global.f32 	%f57, [%rd8];
	ld.global.f32 	%f58, [%rd9];
	mul.f32 	%f59, %f57, %f58;
	mul.f32 	%f60, %f59, 0f3F000000;
	st.global.f32 	[%rd10], %f60;
	ld.global.f32 	%f61, [%rd8];
	ld.global.f32 	%f62, [%rd9];
	mul.f32 	%f63, %f61, %f62;
	mul.f32 	%f64, %f63, 0f3F000000;
	st.global.f32 	[%rd10], %f64;
	ld.global.f32 	%f65, [%rd8];
	ld.global.f32 	%f66, [%rd9];
	mul.f32 	%f67, %f65, %f66;
	mul.f32 	%f68, %f67, 0f3F000000;
	st.global.f32 	[%rd10], %f68;
	ld.global.f32 	%f69, [%rd8];
	ld.global.f32 	%f70, [%rd9];
	mul.f32 	%f71, %f69, %f70;
	mul.f32 	%f72, %f71, 0f3F000000;
	st.global.f32 	[%rd10], %f72;
	ld.global.f32 	%f73, [%rd8];
	ld.global.f32 	%f74, [%rd9];
	mul.f32 	%f75, %f73, %f74;
	mul.f32 	%f76, %f75, 0f3F000000;
	st.global.f32 	[%rd10], %f76;
	ld.global.f32 	%f77, [%rd8];
	ld.global.f32 	%f78, [%rd9];
	mul.f32 	%f79, %f77, %f78;
	mul.f32 	%f80, %f79, 0f3F000000;
	st.global.f32 	[%rd10], %f80;
$L__BB1_2:
	ret;

}
	// .globl	_Z12vector_scalePfPKffi
.visible .entry _Z12vector_scalePfPKffi(
	.param .u64 .ptr .align 1 _Z12vector_scalePfPKffi_param_0,
	.param .u64 .ptr .align 1 _Z12vector_scalePfPKffi_param_1,
	.param .f32 _Z12vector_scalePfPKffi_param_2,
	.param .u32 _Z12vector_scalePfPKffi_param_3
)
{
	.reg .pred 	%p<2>;
	.reg .b32 	%r<6>;
	.reg .b32 	%f<32>;
	.reg .b64 	%rd<8>;

	ld.param.u64 	%rd1, [_Z12vector_scalePfPKffi_param_0];
	ld.param.u64 	%rd2, [_Z12vector_scalePfPKffi_param_1];
	ld.param.f32 	%f1, [_Z12vector_scalePfPKffi_param_2];
	ld.param.u32 	%r2, [_Z12vector_scalePfPKffi_param_3];
	mov.u32 	%r3, %ctaid.x;
	mov.u32 	%r4, %ntid.x;
	mov.u32 	%r5, %tid.x;
	mad.lo.s32 	%r1, %r3, %r4, %r5;
	setp.ge.s32 	%p1, %r1, %r2;
	@%p1 bra 	$L__BB2_2;
	cvta.to.global.u64 	%rd3, %rd2;
	cvta.to.global.u64 	%rd4, %rd1;
	mul.wide.s32 	%rd5, %r1, 4;
	add.s64 	%rd6, %rd3, %rd5;
	add.s64 	%rd7, %rd4, %rd5;
	ld.global.f32 	%f2, [%rd6];
	mul.f32 	%f3, %f1, %f2;
	st.global.f32 	[%rd7], %f3;
	ld.global.f32 	%f4, [%rd6];
	mul.f32 	%f5, %f1, %f4;
	st.global.f32 	[%rd7], %f5;
	ld.global.f32 	%f6, [%rd6];
	mul.f32 	%f7, %f1, %f6;
	st.global.f32 	[%rd7], %f7;
	ld.global.f32 	%f8, [%rd6];
	mul.f32 	%f9, %f1, %f8;
	st.global.f32 	[%rd7], %f9;
	ld.global.f32 	%f10, [%rd6];
	mul.f32 	%f11, %f1, %f10;
	st.global.f32 	[%rd7], %f11;
	ld.global.f32 	%f12, [%rd6];
	mul.f32 	%f13, %f1, %f12;
	st.global.f32 	[%rd7], %f13;
	ld.global.f32 	%f14, [%rd6];
	mul.f32 	%f15, %f1, %f14;
	st.global.f32 	[%rd7], %f15;
	ld.global.f32 	%f16, [%rd6];
	mul.f32 	%f17, %f1, %f16;
	st.global.f32 	[%rd7], %f17;
	ld.global.f32 	%f18, [%rd6];
	mul.f32 	%f19, %f1, %f18;
	st.global.f32 	[%rd7], %f19;
	ld.global.f32 	%f20, [%rd6];
	mul.f32 	%f21, %f1, %f20;
	st.global.f32 	[%rd7], %f21;
	ld.global.f32 	%f22, [%rd6];
	mul.f32 	%f23, %f1, %f22;
	st.global.f32 	[%rd7], %f23;
	ld.global.f32 	%f24, [%rd6];
	mul.f32 	%f25, %f1, %f24;
	st.global.f32 	[%rd7], %f25;
	ld.global.f32 	%f26, [%rd6];
	mul.f32 	%f27, %f1, %f26;
	st.global.f32 	[%rd7], %f27;
	ld.global.f32 	%f28, [%rd6];
	mul.f32 	%f29, %f1, %f28;
	st.global.f32 	[%rd7], %f29;
	ld.global.f32 	%f30, [%rd6];
	mul.f32 	%f31, %f1, %f30;
	st.global.f32 	[%rd7], %f31;
$L__BB2_2:
	ret;

}


// ===== COMPILED SASS (sm_100) =====

	.target	sm_100

	.elftype	@"ET_EXEC"


//--------------------- .note.nv.tkinfo           --------------------------
	.section	.note.nv.tkinfo,"",@"SHT_NOTE"
	.sectionflags	@"SHF_NOTE_NV_TKINFO"
	.tkinfo
        /*0018*/ 	.word	0x00000002
        /*0030*/ 	.string	""
        /*0030*/ 	.string	"ptxas"
        /*0030*/ 	.string	"Cuda compilation tools, release 13.0, V13.0.88"
        /*0030*/ 	.string	"Build cuda_13.0.r13.0/compiler.36424714_0"
        /*0030*/ 	.string	"-arch sm_100 -m 64 "



//--------------------- .note.nv.cuinfo           --------------------------
	.section	.note.nv.cuinfo,"",@"SHT_NOTE"
	.sectionflags	@"SHF_NOTE_NV_CUINFO"
        /*0018*/ 	.short	0x0002
        /*001a*/ 	.short	0x0064
        /*001c*/ 	.short	0x0082
	.zero		2


//--------------------- .nv.info                  --------------------------
	.section	.nv.info,"",@"SHT_CUDA_INFO"
	.align	4


	//----- nvinfo : EIATTR_REGCOUNT
	.align		4
        /*0000*/ 	.byte	0x04, 0x2f
        /*0002*/ 	.short	(.L_1 - .L_0)
	.align		4
.L_0:
        /*0004*/ 	.word	index@(_Z10vector_addPfPKfS1_i)
        /*0008*/ 	.word	0x00000012


	//----- nvinfo : EIATTR_FRAME_SIZE
	.align		4
.L_1:
        /*000c*/ 	.byte	0x04, 0x11
        /*000e*/ 	.short	(.L_3 - .L_2)
	.align		4
.L_2:
        /*0010*/ 	.word	index@(_Z10vector_addPfPKfS1_i)
        /*0014*/ 	.word	0x00000000


	//----- nvinfo : EIATTR_REGCOUNT
	.align		4
.L_3:
        /*0018*/ 	.byte	0x04, 0x2f
        /*001a*/ 	.short	(.L_5 - .L_4)
	.align		4
.L_4:
        /*001c*/ 	.word	index@(_Z10vector_mulPfPKfS1_i)
        /*0020*/ 	.word	0x00000012


	//----- nvinfo : EIATTR_FRAME_SIZE
	.align		4
.L_5:
        /*0024*/ 	.byte	0x04, 0x11
        /*0026*/ 	.short	(.L_7 - .L_6)
	.align		4
.L_6:
        /*0028*/ 	.word	index@(_Z10vector_mulPfPKfS1_i)
        /*002c*/ 	.word	0x00000000


	//----- nvinfo : EIATTR_REGCOUNT
	.align		4
.L_7:
        /*0030*/ 	.byte	0x04, 0x2f
        /*0032*/ 	.short	(.L_9 - .L_8)
	.align		4
.L_8:
        /*0034*/ 	.word	index@(_Z12vector_scalePfPKffi)
        /*0038*/ 	.word	0x00000010


	//----- nvinfo : EIATTR_FRAME_SIZE
	.align		4
.L_9:
        /*003c*/ 	.byte	0x04, 0x11
        /*003e*/ 	.short	(.L_11 - .L_10)
	.align		4
.L_10:
        /*0040*/ 	.word	index@(_Z12vector_scalePfPKffi)
        /*0044*/ 	.word	0x00000000


	//----- nvinfo : EIATTR_MIN_STACK_SIZE
	.align		4
.L_11:
        /*0048*/ 	.byte	0x04, 0x12
        /*004a*/ 	.short	(.L_13 - .L_12)
	.align		4
.L_12:
        /*004c*/ 	.word	index@(_Z12vector_scalePfPKffi)
        /*0050*/ 	.word	0x00000000


	//----- nvinfo : EIATTR_MIN_STACK_SIZE
	.align		4
.L_13:
        /*0054*/ 	.byte	0x04, 0x12
        /*0056*/ 	.short	(.L_15 - .L_14)
	.align		4
.L_14:
        /*0058*/ 	.word	index@(_Z10vector_mulPfPKfS1_i)
        /*005c*/ 	.word	0x00000000


	//----- nvinfo : EIATTR_MIN_STACK_SIZE
	.align		4
.L_15:
        /*0060*/ 	.byte	0x04, 0x12
        /*0062*/ 	.short	(.L_17 - .L_16)
	.align		4
.L_16:
        /*0064*/ 	.word	index@(_Z10vector_addPfPKfS1_i)
        /*0068*/ 	.word	0x00000000
.L_17:


//--------------------- .nv.compat                --------------------------
	.section	.nv.compat,"",@"SHT_CUDA_COMPAT_INFO"
	.align	4
        /*0000*/ 	.byte	0x02, 0x09, 0x00, 0x00, 0x02, 0x02, 0x01, 0x00, 0x02, 0x05, 0x05, 0x00, 0x03, 0x07, 0x01, 0x01
        /*0010*/ 	.byte	0x02, 0x03, 0x00, 0x00, 0x02, 0x06, 0x01, 0x00, 0x04, 0x0b, 0x08, 0x00, 0x09, 0x00, 0x00, 0x00
        /*0020*/ 	.byte	0x00, 0x00, 0x00, 0x00


//--------------------- .nv.info._Z12vector_scalePfPKffi --------------------------
	.section	.nv.info._Z12vector_scalePfPKffi,"",@"SHT_CUDA_INFO"
	.sectionflags	@""
	.align	4


	//----- nvinfo : EIATTR_CUDA_API_VERSION
	.align		4
        /*0000*/ 	.byte	0x04, 0x37
        /*0002*/ 	.short	(.L_19 - .L_18)
.L_18:
        /*0004*/ 	.word	0x00000082


	//----- nvinfo : EIATTR_KPARAM_INFO
	.align		4
.L_19:
        /*0008*/ 	.byte	0x04, 0x17
        /*000a*/ 	.short	(.L_21 - .L_20)
.L_20:
        /*000c*/ 	.word	0x00000000
        /*0010*/ 	.short	0x0003
        /*0012*/ 	.short	0x0014
        /*0014*/ 	.byte	0x00, 0xf0, 0x11, 0x00


	//----- nvinfo : EIATTR_KPARAM_INFO
	.align		4
.L_21:
        /*0018*/ 	.byte	0x04, 0x17
        /*001a*/ 	.short	(.L_23 - .L_22)
.L_22:
        /*001c*/ 	.word	0x00000000
        /*0020*/ 	.short	0x0002
        /*0022*/ 	.short	0x0010
        /*0024*/ 	.byte	0x00, 0xf0, 0x11, 0x00


	//----- nvinfo : EIATTR_KPARAM_INFO
	.align		4
.L_23:
        /*0028*/ 	.byte	0x04, 0x17
        /*002a*/ 	.short	(.L_25 - .L_24)
.L_24:
        /*002c*/ 	.word	0x00000000
        /*0030*/ 	.short	0x0001
        /*0032*/ 	.short	0x0008
        /*0034*/ 	.byte	0x00, 0xf5, 0x21, 0x00


	//----- nvinfo : EIATTR_KPARAM_INFO
	.align		4
.L_25:
        /*0038*/ 	.byte	0x04, 0x17
        /*003a*/ 	.short	(.L_27 - .L_26)
.L_26:
        /*003c*/ 	.word	0x00000000
        /*0040*/ 	.short	0x0000
        /*0042*/ 	.short	0x0000
        /*0044*/ 	.byte	0x00, 0xf5, 0x21, 0x00


	//----- nvinfo : EIATTR_SPARSE_MMA_MASK
	.align		4
.L_27:
        /*0048*/ 	.byte	0x03, 0x50
        /*004a*/ 	.short	0x0000


	//----- nvinfo : EIATTR_MAXREG_COUNT
	.align		4
        /*004c*/ 	.byte	0x03, 0x1b
        /*004e*/ 	.short	0x00ff


	//----- nvinfo : EIATTR_MERCURY_ISA_VERSION
	.align		4
        /*0050*/ 	.byte	0x03, 0x5f
        /*0052*/ 	.short	0x0101


	//----- nvinfo : EIATTR_VRC_CTA_INIT_COUNT
	.align		4
        /*0054*/ 	.byte	0x02, 0x4a
	.zero		1
	.zero		1


	//----- nvinfo : EIATTR_EXIT_INSTR_OFFSETS
	.align		4
        /*0058*/ 	.byte	0x04, 0x1c
        /*005a*/ 	.short	(.L_29 - .L_28)


	//   ....[0]....
.L_28:
        /*005c*/ 	.word	0x00000070


	//   ....[1]....
        /*0060*/ 	.word	0x000003b0


	//----- nvinfo : EIATTR_CBANK_PARAM_SIZE
	.align		4
.L_29:
        /*0064*/ 	.byte	0x03, 0x19
        /*0066*/ 	.short	0x0018


	//----- nvinfo : EIATTR_PARAM_CBANK
	.align		4
        /*0068*/ 	.byte	0x04, 0x0a
        /*006a*/ 	.short	(.L_31 - .L_30)
	.align		4
.L_30:
        /*006c*/ 	.word	index@(.nv.constant0._Z12vector_scalePfPKffi)
        /*0070*/ 	.short	0x0380
        /*0072*/ 	.short	0x0018


	//----- nvinfo : EIATTR_SW_WAR
	.align		4
.L_31:
        /*0074*/ 	.byte	0x04, 0x36
        /*0076*/ 	.short	(.L_33 - .L_32)
.L_32:
        /*0078*/ 	.word	0x00000008
.L_33:


//--------------------- .nv.info._Z10vector_mulPfPKfS1_i --------------------------
	.section	.nv.info._Z10vector_mulPfPKfS1_i,"",@"SHT_CUDA_INFO"
	.sectionflags	@""
	.align	4


	//----- nvinfo : EIATTR_CUDA_API_VERSION
	.align		4
        /*0000*/ 	.byte	0x04, 0x37
        /*0002*/ 	.short	(.L_35 - .L_34)
.L_34:
        /*0004*/ 	.word	0x00000082


	//----- nvinfo : EIATTR_KPARAM_INFO
	.align		4
.L_35:
        /*0008*/ 	.byte	0x04, 0x17
        /*000a*/ 	.short	(.L_37 - .L_36)
.L_36:
        /*000c*/ 	.word	0x00000000
        /*0010*/ 	.short	0x0003
        /*0012*/ 	.short	0x0018
        /*0014*/ 	.byte	0x00, 0xf0, 0x11, 0x00


	//----- nvinfo : EIATTR_KPARAM_INFO
	.align		4
.L_37:
        /*0018*/ 	.byte	0x04, 0x17
        /*001a*/ 	.short	(.L_39 - .L_38)
.L_38:
        /*001c*/ 	.word	0x00000000
        /*0020*/ 	.short	0x0002
        /*0022*/ 	.short	0x0010
        /*0024*/ 	.byte	0x00, 0xf5, 0x21, 0x00


	//----- nvinfo : EIATTR_KPARAM_INFO
	.align		4
.L_39:
        /*0028*/ 	.byte	0x04, 0x17
        /*002a*/ 	.short	(.L_41 - .L_40)
.L_40:
        /*002c*/ 	.word	0x00000000
        /*0030*/ 	.short	0x0001
        /*0032*/ 	.short	0x0008
        /*0034*/ 	.byte	0x00, 0xf5, 0x21, 0x00


	//----- nvinfo : EIATTR_KPARAM_INFO
	.align		4
.L_41:
        /*0038*/ 	.byte	0x04, 0x17
        /*003a*/ 	.short	(.L_43 - .L_42)
.L_42:
        /*003c*/ 	.word	0x00000000
        /*0040*/ 	.short	0x0000
        /*0042*/ 	.short	0x0000
        /*0044*/ 	.byte	0x00, 0xf5, 0x21, 0x00


	//----- nvinfo : EIATTR_SPARSE_MMA_MASK
	.align		4
.L_43:
        /*0048*/ 	.byte	0x03, 0x50
        /*004a*/ 	.short	0x0000


	//----- nvinfo : EIATTR_MAXREG_COUNT
	.align		4
        /*004c*/ 	.byte	0x03, 0x1b
        /*004e*/ 	.short	0x00ff


	//----- nvinfo : EIATTR_MERCURY_ISA_VERSION
	.align		4
        /*0050*/ 	.byte	0x03, 0x5f
        /*0052*/ 	.short	0x0101


	//----- nvinfo : EIATTR_VRC_CTA_INIT_COUNT
	.align		4
        /*0054*/ 	.byte	0x02, 0x4a
	.zero		1
	.zero		1


	//----- nvinfo : EIATTR_EXIT_INSTR_OFFSETS
	.align		4
        /*0058*/ 	.byte	0x04, 0x1c
        /*005a*/ 	.short	(.L_45 - .L_44)


	//   ....[0]....
.L_44:
        /*005c*/ 	.word	0x00000070


	//   ....[1]....
        /*0060*/ 	.word	0x000005f0


	//----- nvinfo : EIATTR_CBANK_PARAM_SIZE
	.align		4
.L_45:
        /*0064*/ 	.byte	0x03, 0x19
        /*0066*/ 	.short	0x001c


	//----- nvinfo : EIATTR_PARAM_CBANK
	.align		4
        /*0068*/ 	.byte	0x04, 0x0a
        /*006a*/ 	.short	(.L_47 - .L_46)
	.align		4
.L_46:
        /*006c*/ 	.word	index@(.nv.constant0._Z10vector_mulPfPKfS1_i)
        /*0070*/ 	.short	0x0380
        /*0072*/ 	.short	0x001c


	//----- nvinfo : EIATTR_SW_WAR
	.align		4
.L_47:
        /*0074*/ 	.byte	0x04, 0x36
        /*0076*/ 	.short	(.L_49 - .L_48)
.L_48:
        /*0078*/ 	.word	0x00000008
.L_49:


//--------------------- .nv.info._Z10vector_addPfPKfS1_i --------------------------
	.section	.nv.info._Z10vector_addPfPKfS1_i,"",@"SHT_CUDA_INFO"
	.sectionflags	@""
	.align	4


	//----- nvinfo : EIATTR_CUDA_API_VERSION
	.align		4
        /*0000*/ 	.byte	0x04, 0x37
        /*0002*/ 	.short	(.L_51 - .L_50)
.L_50:
        /*0004*/ 	.word	0x00000082


	//----- nvinfo : EIATTR_KPARAM_INFO
	.align		4
.L_51:
        /*0008*/ 	.byte	0x04, 0x17
        /*000a*/ 	.short	(.L_53 - .L_52)
.L_52:
        /*000c*/ 	.word	0x00000000
        /*0010*/ 	.short	0x0003
        /*0012*/ 	.short	0x0018
        /*0014*/ 	.byte	0x00, 0xf0, 0x11, 0x00


	//----- nvinfo : EIATTR_KPARAM_INFO
	.align		4
.L_53:
        /*0018*/ 	.byte	0x04, 0x17
        /*001a*/ 	.short	(.L_55 - .L_54)
.L_54:
        /*001c*/ 	.word	0x00000000
        /*0020*/ 	.short	0x0002
        /*0022*/ 	.short	0x0010
        /*0024*/ 	.byte	0x00, 0xf5, 0x21, 0x00


	//----- nvinfo : EIATTR_KPARAM_INFO
	.align		4
.L_55:
        /*0028*/ 	.byte	0x04, 0x17
        /*002a*/ 	.short	(.L_57 - .L_56)
.L_56:
        /*002c*/ 	.word	0x00000000
        /*0030*/ 	.short	0x0001
        /*0032*/ 	.short	0x0008
        /*0034*/ 	.byte	0x00, 0xf5, 0x21, 0x00


	//----- nvinfo : EIATTR_KPARAM_INFO
	.align		4
.L_57:
        /*0038*/ 	.byte	0x04, 0x17
        /*003a*/ 	.short	(.L_59 - .L_58)
.L_58:
        /*003c*/ 	.word	0x00000000
        /*0040*/ 	.short	0x0000
        /*0042*/ 	.short	0x0000
        /*0044*/ 	.byte	0x00, 0xf5, 0x21, 0x00


	//----- nvinfo : EIATTR_SPARSE_MMA_MASK
	.align		4
.L_59:
        /*0048*/ 	.byte	0x03, 0x50
        /*004a*/ 	.short	0x0000


	//----- nvinfo : EIATTR_MAXREG_COUNT
	.align		4
        /*004c*/ 	.byte	0x03, 0x1b
        /*004e*/ 	.short	0x00ff


	//----- nvinfo : EIATTR_MERCURY_ISA_VERSION
	.align		4
        /*0050*/ 	.byte	0x03, 0x5f
        /*0052*/ 	.short	0x0101


	//----- nvinfo : EIATTR_VRC_CTA_INIT_COUNT
	.align		4
        /*0054*/ 	.byte	0x02, 0x4a
	.zero		1
	.zero		1


	//----- nvinfo : EIATTR_EXIT_INSTR_OFFSETS
	.align		4
        /*0058*/ 	.byte	0x04, 0x1c
        /*005a*/ 	.short	(.L_61 - .L_60)


	//   ....[0]....
.L_60:
        /*005c*/ 	.word	0x00000070


	//   ....[1]....
        /*0060*/ 	.word	0x00000370


	//----- nvinfo : EIATTR_CBANK_PARAM_SIZE
	.align		4
.L_61:
        /*0064*/ 	.byte	0x03, 0x19
        /*0066*/ 	.short	0x001c


	//----- nvinfo : EIATTR_PARAM_CBANK
	.align		4
        /*0068*/ 	.byte	0x04, 0x0a
        /*006a*/ 	.short	(.L_63 - .L_62)
	.align		4
.L_62:
        /*006c*/ 	.word	index@(.nv.constant0._Z10vector_addPfPKfS1_i)
        /*0070*/ 	.short	0x0380
        /*0072*/ 	.short	0x001c


	//----- nvinfo : EIATTR_SW_WAR
	.align		4
.L_63:
        /*0074*/ 	.byte	0x04, 0x36
        /*0076*/ 	.short	(.L_65 - .L_64)
.L_64:
        /*0078*/ 	.word	0x00000008
.L_65:


//--------------------- .nv.callgraph             --------------------------
	.section	.nv.callgraph,"",@"SHT_CUDA_CALLGRAPH"
	.align	4
	.sectionentsize	8
	.align		4
        /*0000*/ 	.word	0x00000000
	.align		4
        /*0004*/ 	.word	0xffffffff
	.align		4
        /*0008*/ 	.word	0x00000000
	.align		4
        /*000c*/ 	.word	0xfffffffe
	.align		4
        /*0010*/ 	.word	0x00000000
	.align		4
        /*0014*/ 	.word	0xfffffffd
	.align		4
        /*0018*/ 	.word	0x00000000
	.align		4
        /*001c*/ 	.word	0xfffffffc


//--------------------- .text._Z12vector_scalePfPKffi --------------------------
	.section	.text._Z12vector_scalePfPKffi,"ax",@progbits
	.align	128
        .global         _Z12vector_scalePfPKffi
        .type           _Z12vector_scalePfPKffi,@function
        .size           _Z12vector_scalePfPKffi,(.L_x_3 - _Z12vector_scalePfPKffi)
        .other          _Z12vector_scalePfPKffi,@"STO_CUDA_ENTRY STV_DEFAULT"
_Z12vector_scalePfPKffi:
.text._Z12vector_scalePfPKffi:
[----:B------:R-:W-:Y:S01]  /*0000*/  LDC R1, c[0x0][0x37c] ;  /* 0x0000df00ff017b82 */ /* 0x000fe20000000800 */
[----:B------:R-:W0:Y:S07]  /*0010*/  S2R R0, SR_TID.X ;  /* 0x0000000000007919 */ /* 0x000e2e0000002100 */
[----:B------:R-:W0:Y:S01]  /*0020*/  S2UR UR4, SR_CTAID.X ;  /* 0x00000000000479c3 */ /* 0x000e220000002500 */
[----:B------:R-:W1:Y:S07]  /*0030*/  LDCU UR5, c[0x0][0x394] ;  /* 0x00007280ff0577ac */ /* 0x000e6e0008000800 */
[----:B------:R-:W0:Y:S02]  /*0040*/  LDC R7, c[0x0][0x360] ;  /* 0x0000d800ff077b82 */ /* 0x000e240000000800 */
[----:B0-----:R-:W-:-:S05]  /*0050*/  IMAD R7, R7, UR4, R0 ;  /* 0x0000000407077c24 */ /* 0x001fca000f8e0200 */
[----:B-1----:R-:W-:-:S13]  /*0060*/  ISETP.GE.AND P0, PT, R7, UR5, PT ;  /* 0x0000000507007c0c */ /* 0x002fda000bf06270 */
[----:B------:R-:W-:Y:S05]  /*0070*/  @P0 EXIT ;  /* 0x000000000000094d */ /* 0x000fea0003800000 */
[----:B------:R-:W0:Y:S01]  /*0080*/  LDC.64 R2, c[0x0][0x388] ;  /* 0x0000e200ff027b82 */ /* 0x000e220000000a00 */
[----:B------:R-:W1:Y:S01]  /*0090*/  LDCU.64 UR4, c[0x0][0x358] ;  /* 0x00006b00ff0477ac */ /* 0x000e620008000a00 */
[----:B------:R-:W2:Y:S06]  /*00a0*/  LDCU UR6, c[0x0][0x390] ;  /* 0x00007200ff0677ac */ /* 0x000eac0008000800 */
[----:B------:R-:W3:Y:S01]  /*00b0*/  LDC.64 R4, c[0x0][0x380] ;  /* 0x0000e000ff047b82 */ /* 0x000ee20000000a00 */
[----:B0-----:R-:W-:-:S05]  /*00c0*/  IMAD.WIDE R2, R7, 0x4, R2 ;  /* 0x0000000407027825 */ /* 0x001fca00078e0202 */
[----:B-1----:R-:W2:Y:S01]  /*00d0*/  LDG.E R0, desc[UR4][R2.64] ;  /* 0x0000000402007981 */ /* 0x002ea2000c1e1900 */
[----:B---3--:R-:W-:-:S04]  /*00e0*/  IMAD.WIDE R4, R7, 0x4, R4 ;  /* 0x0000000407047825 */ /* 0x008fc800078e0204 */
[----:B--2---:R-:W-:-:S05]  /*00f0*/  FMUL R7, R0, UR6 ;  /* 0x0000000600077c20 */ /* 0x004fca0008400000 */
[----:B------:R0:W-:Y:S04]  /*0100*/  STG.E desc[UR4][R4.64], R7 ;  /* 0x0000000704007986 */ /* 0x0001e8000c101904 */
[----:B------:R-:W2:Y:S02]  /*0110*/  LDG.E R0, desc[UR4][R2.64] ;  /* 0x0000000402007981 */ /* 0x000ea4000c1e1900 */
[----:B--2---:R-:W-:-:S05]  /*0120*/  FMUL R9, R0, UR6 ;  /* 0x0000000600097c20 */ /* 0x004fca0008400000 */
[----:B------:R1:W-:Y:S04]  /*0130*/  STG.E desc[UR4][R4.64], R9 ;  /* 0x0000000904007986 */ /* 0x0003e8000c101904 */
[----:B------:R-:W2:Y:S02]  /*0140*/  LDG.E R0, desc[UR4][R2.64] ;  /* 0x0000000402007981 */ /* 0x000ea4000c1e1900 */
[----:B--2---:R-:W-:-:S05]  /*0150*/  FMUL R11, R0, UR6 ;  /* 0x00000006000b7c20 */ /* 0x004fca0008400000 */
[----:B------:R2:W-:Y:S04]  /*0160*/  STG.E desc[UR4][R4.64], R11 ;  /* 0x0000000b04007986 */ /* 0x0005e8000c101904 */
[----:B------:R-:W3:Y:S02]  /*0170*/  LDG.E R0, desc[UR4][R2.64] ;  /* 0x0000000402007981 */ /* 0x000ee4000c1e1900 */
[----:B---3--:R-:W-:-:S05]  /*0180*/  FMUL R13, R0, UR6 ;  /* 0x00000006000d7c20 */ /* 0x008fca0008400000 */
[----:B------:R3:W-:Y:S04]  /*0190*/  STG.E desc[UR4][R4.64], R13 ;  /* 0x0000000d04007986 */ /* 0x0007e8000c101904 */
[----:B------:R-:W0:Y:S02]  /*01a0*/  LDG.E R0, desc[UR4][R2.64] ;  /* 0x0000000402007981 */ /* 0x000e24000c1e1900 */
[----:B0-----:R-:W-:-:S05]  /*01b0*/  FMUL R7, R0, UR6 ;  /* 0x0000000600077c20 */ /* 0x001fca0008400000 */
[----:B------:R0:W-:Y:S04]  /*01c0*/  STG.E desc[UR4][R4.64], R7 ;  /* 0x0000000704007986 */ /* 0x0001e8000c101904 */
[----:B------:R-:W1:Y:S02]  /*01d0*/  LDG.E R0, desc[UR4][R2.64] ;  /* 0x0000000402007981 */ /* 0x000e64000c1e1900 */
[----:B-1----:R-:W-:-:S05]  /*01e0*/  FMUL R9, R0, UR6 ;  /* 0x0000000600097c20 */ /* 0x002fca0008400000 */
        /* <DEDUP_REMOVED lines=18> */
[----:B------:R-:W-:Y:S04]  /*0310*/  STG.E desc[UR4][R4.64], R13 ;  /* 0x0000000d04007986 */ /* 0x000fe8000c101904 */
[----:B------:R-:W0:Y:S02]  /*0320*/  LDG.E R0, desc[UR4][R2.64] ;  /* 0x0000000402007981 */ /* 0x000e24000c1e1900 */
[----:B0-----:R-:W-:-:S05]  /*0330*/  FMUL R7, R0, UR6 ;  /* 0x0000000600077c20 */ /* 0x001fca0008400000 */
[----:B------:R-:W-:Y:S04]  /*0340*/  STG.E desc[UR4][R4.64], R7 ;  /* 0x0000000704007986 */ /* 0x000fe8000c101904 */
[----:B------:R-:W1:Y:S02]  /*0350*/  LDG.E R0, desc[UR4][R2.64] ;  /* 0x0000000402007981 */ /* 0x000e64000c1e1900 */
[----:B-1----:R-:W-:-:S05]  /*0360*/  FMUL R9, R0, UR6 ;  /* 0x0000000600097c20 */ /* 0x002fca0008400000 */
[----:B------:R-:W-:Y:S04]  /*0370*/  STG.E desc[UR4][R4.64], R9 ;  /* 0x0000000904007986 */ /* 0x000fe8000c101904 */
[----:B------:R-:W2:Y:S02]  /*0380*/  LDG.E R0, desc[UR4][R2.64] ;  /* 0x0000000402007981 */ /* 0x000ea4000c1e1900 */
[----:B--2---:R-:W-:-:S05]  /*0390*/  FMUL R11, R0, UR6 ;  /* 0x00000006000b7c20 */ /* 0x004fca0008400000 */
[----:B------:R-:W-:Y:S01]  /*03a0*/  STG.E desc[UR4][R4.64], R11 ;  /* 0x0000000b04007986 */ /* 0x000fe2000c101904 */
[----:B------:R-:W-:Y:S05]  /*03b0*/  EXIT ;  /* 0x000000000000794d */ /* 0x000fea0003800000 */
.L_x_0:
[----:B------:R-:W-:-:S00]  /*03c0*/  BRA `(.L_x_0) ;  /* 0xfffffffc00fc7947 */ /* 0x000fc0000383ffff */
[----:B------:R-:W-:-:S00]  /*03d0*/  NOP ;  /* 0x0000000000007918 */ /* 0x000fc00000000000 */
        /* <DEDUP_REMOVED lines=10> */
.L_x_3:


//--------------------- .text._Z10vector_mulPfPKfS1_i --------------------------
	.section	.text._Z10vector_mulPfPKfS1_i,"ax",@progbits
	.align	128
        .global         _Z10vector_mulPfPKfS1_i
        .type           _Z10vector_mulPfPKfS1_i,@function
        .size           _Z10vector_mulPfPKfS1_i,(.L_x_4 - _Z10vector_mulPfPKfS1_i)
        .other          _Z10vector_mulPfPKfS1_i,@"STO_CUDA_ENTRY STV_DEFAULT"
_Z10vector_mulPfPKfS1_i:
.text._Z10vector_mulPfPKfS1_i:
        /* <DEDUP_REMOVED lines=9> */
[----:B------:R-:W1:Y:S07]  /*0090*/  LDCU.64 UR4, c[0x0][0x358] ;  /* 0x00006b00ff0477ac */ /* 0x000e6e0008000a00 */
[----:B------:R-:W2:Y:S08]  /*00a0*/  LDC.64 R4, c[0x0][0x390] ;  /* 0x0000e400ff047b82 */ /* 0x000eb00000000a00 */
[----:B------:R-:W3:Y:S01]  /*00b0*/  LDC.64 R6, c[0x0][0x380] ;  /* 0x0000e000ff067b82 */ /* 0x000ee20000000a00 */
[----:B0-----:R-:W-:-:S05]  /*00c0*/  IMAD.WIDE R2, R9, 0x4, R2 ;  /* 0x0000000409027825 */ /* 0x001fca00078e0202 */
[----:B-1----:R-:W4:Y:S01]  /*00d0*/  LDG.E R0, desc[UR4][R2.64] ;  /* 0x0000000402007981 */ /* 0x002f22000c1e1900 */
[----:B--2---:R-:W-:-:S05]  /*00e0*/  IMAD.WIDE R4, R9, 0x4, R4 ;  /* 0x0000000409047825 */ /* 0x004fca00078e0204 */
[----:B------:R-:W4:Y:S01]  /*00f0*/  LDG.E R11, desc[UR4][R4.64] ;  /* 0x00000004040b7981 */ /* 0x000f22000c1e1900 */
[----:B---3--:R-:W-:-:S04]  /*0100*/  IMAD.WIDE R6, R9, 0x4, R6 ;  /* 0x0000000409067825 */ /* 0x008fc800078e0206 */
[----:B----4-:R-:W-:-:S05]  /*0110*/  FMUL.D2 R11, R0, R11 ;  /* 0x0000000b000b7220 */ /* 0x010fca0000300000 */
[----:B------:R0:W-:Y:S04]  /*0120*/  STG.E desc[UR4][R6.64], R11 ;  /* 0x0000000b06007986 */ /* 0x0001e8000c101904 */
[----:B------:R-:W2:Y:S04]  /*0130*/  LDG.E R0, desc[UR4][R2.64] ;  /* 0x0000000402007981 */ /* 0x000ea8000c1e1900 */
[----:B------:R-:W2:Y:S02]  /*0140*/  LDG.E R9, desc[UR4][R4.64] ;  /* 0x0000000404097981 */ /* 0x000ea4000c1e1900 */
[----:B--2---:R-:W-:-:S05]  /*0150*/  FMUL.D2 R9, R0, R9 ;  /* 0x0000000900097220 */ /* 0x004fca0000300000 */
[----:B------:R1:W-:Y:S04]  /*0160*/  STG.E desc[UR4][R6.64], R9 ;  /* 0x0000000906007986 */ /* 0x0003e8000c101904 */
[----:B------:R-:W2:Y:S04]  /*0170*/  LDG.E R0, desc[UR4][R2.64] ;  /* 0x0000000402007981 */ /* 0x000ea8000c1e1900 */
[----:B------:R-:W2:Y:S02]  /*0180*/  LDG.E R13, desc[UR4][R4.64] ;  /* 0x00000004040d7981 */ /* 0x000ea4000c1e1900 */
[----:B--2---:R-:W-:-:S05]  /*0190*/  FMUL.D2 R13, R0, R13 ;  /* 0x0000000d000d7220 */ /* 0x004fca0000300000 */
[----:B------:R2:W-:Y:S04]  /*01a0*/  STG.E desc[UR4][R6.64], R13 ;  /* 0x0000000d06007986 */ /* 0x0005e8000c101904 */
[----:B------:R-:W3:Y:S04]  /*01b0*/  LDG.E R0, desc[UR4][R2.64] ;  /* 0x0000000402007981 */ /* 0x000ee8000c1e1900 */
[----:B------:R-:W3:Y:S02]  /*01c0*/  LDG.E R15, desc[UR4][R4.64] ;  /* 0x00000004040f7981 */ /* 0x000ee4000c1e1900 */
[----:B---3--:R-:W-:-:S05]  /*01d0*/  FMUL.D2 R15, R0, R15 ;  /* 0x0000000f000f7220 */ /* 0x008fca0000300000 */
[----:B------:R3:W-:Y:S04]  /*01e0*/  STG.E desc[UR4][R6.64], R15 ;  /* 0x0000000f06007986 */ /* 0x0007e8000c101904 */
[----:B------:R-:W4:Y:S04]  /*01f0*/  LDG.E R0, desc[UR4][R2.64] ;  /* 0x0000000402007981 */ /* 0x000f28000c1e1900 */
[----:B0-----:R-:W4:Y:S02]  /*0200*/  LDG.E R11, desc[UR4][R4.64] ;  /* 0x00000004040b7981 */ /* 0x001f24000c1e1900 */
[----:B----4-:R-:W-:-:S05]  /*0210*/  FMUL.D2 R11, R0, R11 ;  /* 0x0000000b000b7220 */ /* 0x010fca0000300000 */
[----:B------:R0:W-:Y:S04]  /*0220*/  STG.E desc[UR4][R6.64], R11 ;  /* 0x0000000b06007986 */ /* 0x0001e8000c101904 */
[----:B------:R-:W4:Y:S04]  /*0230*/  LDG.E R0, desc[UR4][R2.64] ;  /* 0x0000000402007981 */ /* 0x000f28000c1e1900 */
[----:B-1----:R-:W4:Y:S02]  /*0240*/  LDG.E R9, desc[UR4][R4.64] ;  /* 0x0000000404097981 */ /* 0x002f24000c1e1900 */
[----:B----4-:R-:W-:-:S05]  /*0250*/  FMUL.D2 R9, R0, R9 ;  /* 0x0000000900097220 */ /* 0x010fca0000300000 */
[----:B------:R1:W-:Y:S04]  /*0260*/  STG.E desc[UR4][R6.64], R9 ;  /* 0x0000000906007986 */ /* 0x0003e8000c101904 */
[----:B------:R-:W4:Y:S04]  /*0270*/  LDG.E R0, desc[UR4][R2.64] ;  /* 0x0000000402007981 */ /* 0x000f28000c1e1900 */
[----:B--2---:R-:W4:Y:S02]  /*0280*/  LDG.E R13, desc[UR4][R4.64] ;  /* 0x00000004040d7981 */ /* 0x004f24000c1e1900 */
[----:B----4-:R-:W-:-:S05]  /*0290*/  FMUL.D2 R13, R0, R13 ;  /* 0x0000000d000d7220 */ /* 0x010fca0000300000 */
[----:B------:R2:W-:Y:S04]  /*02a0*/  STG.E desc[UR4][R6.64], R13 ;  /* 0x0000000d06007986 */ /* 0x0005e8000c101904 */
[----:B------:R-:W4:Y:S04]  /*02b0*/  LDG.E R0, desc[UR4][R2.64] ;  /* 0x0000000402007981 */ /* 0x000f28000c1e1900 */
[----:B---3--:R-:W4:Y:S02]  /*02c0*/  LDG.E R15, desc[UR4][R4.64] ;  /* 0x00000004040f7981 */ /* 0x008f24000c1e1900 */
[----:B----4-:R-:W-:-:S05]  /*02d0*/  FMUL.D2 R15, R0, R15 ;  /* 0x0000000f000f7220 */ /* 0x010fca0000300000 */
        /* <DEDUP_REMOVED lines=36> */
[----:B------:R-:W-:Y:S04]  /*0520*/  STG.E desc[UR4][R6.64], R11 ;  /* 0x0000000b06007986 */ /* 0x000fe8000c101904 */
[----:B------:R-:W4:Y:S04]  /*0530*/  LDG.E R0, desc[UR4][R2.64] ;  /* 0x0000000402007981 */ /* 0x000f28000c1e1900 */
[----:B-1----:R-:W4:Y:S02]  /*0540*/  LDG.E R9, desc[UR4][R4.64] ;  /* 0x0000000404097981 */ /* 0x002f24000c1e1900 */
[----:B----4-:R-:W-:-:S05]  /*0550*/  FMUL.D2 R9, R0, R9 ;  /* 0x0000000900097220 */ /* 0x010fca0000300000 */
[----:B------:R-:W-:Y:S04]  /*0560*/  STG.E desc[UR4][R6.64], R9 ;  /* 0x0000000906007986 */ /* 0x000fe8000c101904 */
[----:B------:R-:W4:Y:S04]  /*0570*/  LDG.E R0, desc[UR4][R2.64] ;  /* 0x0000000402007981 */ /* 0x000f28000c1e1900 */
[----:B--2---:R-:W4:Y:S02]  /*0580*/  LDG.E R13, desc[UR4][R4.64] ;  /* 0x00000004040d7981 */ /* 0x004f24000c1e1900 */
[----:B----4-:R-:W-:-:S05]  /*0590*/  FMUL.D2 R13, R0, R13 ;  /* 0x0000000d000d7220 */ /* 0x010fca0000300000 */
[----:B------:R-:W-:Y:S04]  /*05a0*/  STG.E desc[UR4][R6.64], R13 ;  /* 0x0000000d06007986 */ /* 0x000fe8000c101904 */
[----:B------:R-:W2:Y:S04]  /*05b0*/  LDG.E R0, desc[UR4][R2.64] ;  /* 0x0000000402007981 */ /* 0x000ea8000c1e1900 */
[----:B---3--:R-:W2:Y:S02]  /*05c0*/  LDG.E R15, desc[UR4][R4.64] ;  /* 0x00000004040f7981 */ /* 0x008ea4000c1e1900 */
[----:B--2---:R-:W-:-:S05]  /*05d0*/  FMUL.D2 R15, R0, R15 ;  /* 0x0000000f000f7220 */ /* 0x004fca0000300000 */
[----:B------:R-:W-:Y:S01]  /*05e0*/  STG.E desc[UR4][R6.64], R15 ;  /* 0x0000000f06007986 */ /* 0x000fe2000c101904 */
[----:B------:R-:W-:Y:S05]  /*05f0*/  EXIT ;  /* 0x000000000000794d */ /* 0x000fea0003800000 */
.L_x_1:
        /* <DEDUP_REMOVED lines=16> */
.L_x_4:


//--------------------- .text._Z10vector_addPfPKfS1_i --------------------------
	.section	.text._Z10vector_addPfPKfS1_i,"ax",@progbits
	.align	128
        .global         _Z10vector_addPfPKfS1_i
        .type           _Z10vector_addPfPKfS1_i,@function
        .size           _Z10vector_addPfPKfS1_i,(.L_x_5 - _Z10vector_addPfPKfS1_i)
        .other          _Z10vector_addPfPKfS1_i,@"STO_CUDA_ENTRY STV_DEFAULT"
_Z10vector_addPfPKfS1_i:
.text._Z10vector_addPfPKfS1_i:
        /* <DEDUP_REMOVED lines=17> */
[----:B----4-:R-:W-:-:S05]  /*0110*/  FFMA R11, R11, 0.0099999997764825820923, R0 ;  /* 0x3c23d70a0b0b7823 */ /* 0x010fca0000000000 */
[----:B------:R0:W-:Y:S04]  /*0120*/  STG.E desc[UR4][R6.64], R11 ;  /* 0x0000000b06007986 */ /* 0x0001e8000c101904 */
[----:B------:R-:W2:Y:S04]  /*0130*/  LDG.E R0, desc[UR4][R2.64] ;  /* 0x0000000402007981 */ /* 0x000ea8000c1e1900 */
[----:B------:R-:W2:Y:S02]  /*0140*/  LDG.E R9, desc[UR4][R4.64] ;  /* 0x0000000404097981 */ /* 0x000ea4000c1e1900 */
[----:B--2---:R-:W-:-:S05]  /*0150*/  FFMA R9, R9, 0.0099999997764825820923, R0 ;  /* 0x3c23d70a09097823 */ /* 0x004fca0000000000 */
[----:B------:R1:W-:Y:S04]  /*0160*/  STG.E desc[UR4][R6.64], R9 ;  /* 0x0000000906007986 */ /* 0x0003e8000c101904 */
[----:B------:R-:W2:Y:S04]  /*0170*/  LDG.E R0, desc[UR4][R2.64] ;  /* 0x0000000402007981 */ /* 0x000ea8000c1e1900 */
[----:B------:R-:W2:Y:S02]  /*0180*/  LDG.E R13, desc[UR4][R4.64] ;  /* 0x00000004040d7981 */ /* 0x000ea4000c1e1900 */
[----:B--2---:R-:W-:-:S05]  /*0190*/  FFMA R13, R13, 0.0099999997764825820923, R0 ;  /* 0x3c23d70a0d0d7823 */ /* 0x004fca0000000000 */
[----:B------:R2:W-:Y:S04]  /*01a0*/  STG.E desc[UR4][R6.64], R13 ;  /* 0x0000000d06007986 */ /* 0x0005e8000c101904 */
[----:B------:R-:W3:Y:S04]  /*01b0*/  LDG.E R0, desc[UR4][R2.64] ;  /* 0x0000000402007981 */ /* 0x000ee8000c1e1900 */
[----:B------:R-:W3:Y:S02]  /*01c0*/  LDG.E R15, desc[UR4][R4.64] ;  /* 0x00000004040f7981 */ /* 0x000ee4000c1e1900 */
[----:B---3--:R-:W-:-:S05]  /*01d0*/  FFMA R15, R15, 0.0099999997764825820923, R0 ;  /* 0x3c23d70a0f0f7823 */ /* 0x008fca0000000000 */
[----:B------:R3:W-:Y:S04]  /*01e0*/  STG.E desc[UR4][R6.64], R15 ;  /* 0x0000000f06007986 */ /* 0x0007e8000c101904 */
[----:B------:R-:W4:Y:S04]  /*01f0*/  LDG.E R0, desc[UR4][R2.64] ;  /* 0x0000000402007981 */ /* 0x000f28000c1e1900 */
[----:B0-----:R-:W4:Y:S02]  /*0200*/  LDG.E R11, desc[UR4][R4.64] ;  /* 0x00000004040b7981 */ /* 0x001f24000c1e1900 */
[----:B----4-:R-:W-:-:S05]  /*0210*/  FFMA R11, R11, 0.0099999997764825820923, R0 ;  /* 0x3c23d70a0b0b7823 */ /* 0x010fca0000000000 */
[----:B------:R0:W-:Y:S04]  /*0220*/  STG.E desc[UR4][R6.64], R11 ;  /* 0x0000000b06007986 */ /* 0x0001e8000c101904 */
[----:B------:R-:W4:Y:S04]  /*0230*/  LDG.E R0, desc[UR4][R2.64] ;  /* 0x0000000402007981 */ /* 0x000f28000c1e1900 */
[----:B-1----:R-:W4:Y:S02]  /*0240*/  LDG.E R9, desc[UR4][R4.64] ;  /* 0x0000000404097981 */ /* 0x002f24000c1e1900 */
[----:B----4-:R-:W-:-:S05]  /*0250*/  FFMA R9, R9, 0.0099999997764825820923, R0 ;  /* 0x3c23d70a09097823 */ /* 0x010fca0000000000 */
[----:B------:R1:W-:Y:S04]  /*0260*/  STG.E desc[UR4][R6.64], R9 ;  /* 0x0000000906007986 */ /* 0x0003e8000c101904 */
[----:B------:R-:W4:Y:S04]  /*0270*/  LDG.E R0, desc[UR4][R2.64] ;  /* 0x0000000402007981 */ /* 0x000f28000c1e1900 */
[----:B--2---:R-:W4:Y:S02]  /*0280*/  LDG.E R13, desc[UR4][R4.64] ;  /* 0x00000004040d7981 */ /* 0x004f24000c1e1900 */
[----:B----4-:R-:W-:-:S05]  /*0290*/  FFMA R13, R13, 0.0099999997764825820923, R0 ;  /* 0x3c23d70a0d0d7823 */ /* 0x010fca0000000000 */
[----:B------:R-:W-:Y:S04]  /*02a0*/  STG.E desc[UR4][R6.64], R13 ;  /* 0x0000000d06007986 */ /* 0x000fe8000c101904 */
[----:B------:R-:W2:Y:S04]  /*02b0*/  LDG.E R0, desc[UR4][R2.64] ;  /* 0x0000000402007981 */ /* 0x000ea8000c1e1900 */
[----:B---3--:R-:W2:Y:S02]  /*02c0*/  LDG.E R15, desc[UR4][R4.64] ;  /* 0x00000004040f7981 */ /* 0x008ea4000c1e1900 */
[----:B--2---:R-:W-:-:S05]  /*02d0*/  FFMA R15, R15, 0.0099999997764825820923, R0 ;  /* 0x3c23d70a0f0f7823 */ /* 0x004fca0000000000 */
[----:B------:R-:W-:Y:S04]  /*02e0*/  STG.E desc[UR4][R6.64], R15 ;  /* 0x0000000f06007986 */ /* 0x000fe8000c101904 */
[----:B------:R-:W2:Y:S04]  /*02f0*/  LDG.E R0, desc[UR4][R2.64] ;  /* 0x0000000402007981 */ /* 0x000ea8000c1e1900 */
[----:B0-----:R-:W2:Y:S02]  /*0300*/  LDG.E R11, desc[UR4][R4.64] ;  /* 0x00000004040b7981 */ /* 0x001ea4000c1e1900 */
[----:B--2---:R-:W-:-:S05]  /*0310*/  FFMA R11, R11, 0.0099999997764825820923, R0 ;  /* 0x3c23d70a0b0b7823 */ /* 0x004fca0000000000 */
[----:B------:R-:W-:Y:S04]  /*0320*/  STG.E desc[UR4][R6.64], R11 ;  /* 0x0000000b06007986 */ /* 0x000fe8000c101904 */
[----:B------:R-:W2:Y:S04]  /*0330*/  LDG.E R0, desc[UR4][R2.64] ;  /* 0x0000000402007981 */ /* 0x000ea8000c1e1900 */
[----:B-1----:R-:W2:Y:S02]  /*0340*/  LDG.E R9, desc[UR4][R4.64] ;  /* 0x0000000404097981 */ /* 0x002ea4000c1e1900 */
[----:B--2---:R-:W-:-:S05]  /*0350*/  FFMA R9, R9, 0.0099999997764825820923, R0 ;  /* 0x3c23d70a09097823 */ /* 0x004fca0000000000 */
[----:B------:R-:W-:Y:S01]  /*0360*/  STG.E desc[UR4][R6.64], R9 ;  /* 0x0000000906007986 */ /* 0x000fe2000c101904 */
[----:B------:R-:W-:Y:S05]  /*0370*/  EXIT ;  /* 0x000000000000794d */ /* 0x000fea0003800000 */
.L_x_2:
        /* <DEDUP_REMOVED lines=16> */
.L_x_5:


//--------------------- .nv.shared.reserved.0     --------------------------
	.section	.nv.shared.reserved.0,"aw",@nobits
	.weak		__nv_reservedSMEM_offset_0_alias
	.size		__nv_reservedSMEM_offset_0_alias, 0, 64
	.other		__nv_reservedSMEM_offset_0_alias,@"STO_CUDA_RESERVED_SHARED STV_DEFAULT"
__nv_reservedSMEM_offset_0_alias:
	.zero		0
	.zero		64


//--------------------- .nv.constant0._Z12vector_scalePfPKffi --------------------------
	.section	.nv.constant0._Z12vector_scalePfPKffi,"a",@progbits
	.sectionflags	@""
	.align	4
.nv.constant0._Z12vector_scalePfPKffi:
	.zero		920


//--------------------- .nv.constant0._Z10vector_mulPfPKfS1_i --------------------------
	.section	.nv.constant0._Z10vector_mulPfPKfS1_i,"a",@progbits
	.sectionflags	@""
	.align	4
.nv.constant0._Z10vector_mulPfPKfS1_i:
	.zero		924


//--------------------- .nv.constant0._Z10vector_addPfPKfS1_i --------------------------
	.section	.nv.constant0._Z10vector_addPfPKfS1_i,"a",@progbits
	.sectionflags	@""
	.align	4
.nv.constant0._Z10vector_addPfPKfS1_i:
	.zero		924


//--------------------- SYMBOLS --------------------------

	.type		.nv.reservedSmem.offset0,@object
	.size		.nv.reservedSmem.offset0,0x4
